	.headerflags	@"EF_CUDA_TEXMODE_UNIFIED EF_CUDA_64BIT_ADDRESS EF_CUDA_ACCELERATORS EF_CUDA_SM90 EF_CUDA_VIRTUAL_SM(EF_CUDA_SM90)"
	.elftype	@"ET_EXEC"


//--------------------- .nv.info                  --------------------------
	.section	.nv.info,"",@"SHT_CUDA_INFO"
	.align	4


	//----- nvinfo : EIATTR_REGCOUNT
	.align		4
        /*0000*/ 	.byte	0x04, 0x2f
        /*0002*/ 	.short	(.L_3 - .L_2)
	.align		4
.L_2:
        /*0004*/ 	.word	index@(triton_poi_fused__native_batch_norm_legit_no_training_add_convolution_relu_20)
        /*0008*/ 	.word	0x00000020


	//----- nvinfo : EIATTR_MIN_STACK_SIZE
	.align		4
.L_3:
        /*000c*/ 	.byte	0x04, 0x12
        /*000e*/ 	.short	(.L_5 - .L_4)
	.align		4
.L_4:
        /*0010*/ 	.word	index@(triton_poi_fused__native_batch_norm_legit_no_training_add_convolution_relu_20)
        /*0014*/ 	.word	0x00000000


	//----- nvinfo : EIATTR_FRAME_SIZE
	.align		4
.L_5:
        /*0018*/ 	.byte	0x04, 0x11
        /*001a*/ 	.short	(.L_7 - .L_6)
	.align		4
.L_6:
        /*001c*/ 	.word	index@(triton_poi_fused__native_batch_norm_legit_no_training_add_convolution_relu_20)
        /*0020*/ 	.word	0x00000000


	//----- nvinfo : EIATTR_MIN_STACK_SIZE
	.align		4
.L_7:
        /*0024*/ 	.byte	0x04, 0x12
        /*0026*/ 	.short	(.L_9 - .L_8)
	.align		4
.L_8:
        /*0028*/ 	.word	index@(triton_poi_fused__native_batch_norm_legit_no_training_add_convolution_relu_20)
        /*002c*/ 	.word	0x00000000
.L_9:


//--------------------- .nv.info.triton_poi_fused__native_batch_norm_legit_no_training_add_convolution_relu_20 --------------------------
	.section	.nv.info.triton_poi_fused__native_batch_norm_legit_no_training_add_convolution_relu_20,"",@"SHT_CUDA_INFO"
	.sectionflags	@""
	.align	4


	//----- nvinfo : EIATTR_CUDA_API_VERSION
	.align		4
        /*0000*/ 	.byte	0x04, 0x37
        /*0002*/ 	.short	(.L_11 - .L_10)
.L_10:
        /*0004*/ 	.word	0x0000007c


	//----- nvinfo : EIATTR_KPARAM_INFO
	.align		4
.L_11:
        /*0008*/ 	.byte	0x04, 0x17
        /*000a*/ 	.short	(.L_13 - .L_12)
.L_12:
        /*000c*/ 	.word	0x00000000
        /*0010*/ 	.short	0x000a
        /*0012*/ 	.short	0x0050
        /*0014*/ 	.byte	0x00, 0xf0, 0x11, 0x00


	//----- nvinfo : EIATTR_KPARAM_INFO
	.align		4
.L_13:
        /*0018*/ 	.byte	0x04, 0x17
        /*001a*/ 	.short	(.L_15 - .L_14)
.L_14:
        /*001c*/ 	.word	0x00000000
        /*0020*/ 	.short	0x0009
        /*0022*/ 	.short	0x0048
        /*0024*/ 	.byte	0x00, 0xf4, 0x21, 0x00


	//----- nvinfo : EIATTR_KPARAM_INFO
	.align		4
.L_15:
        /*0028*/ 	.byte	0x04, 0x17
        /*002a*/ 	.short	(.L_17 - .L_16)
.L_16:
        /*002c*/ 	.word	0x00000000
        /*0030*/ 	.short	0x0008
        /*0032*/ 	.short	0x0040
        /*0034*/ 	.byte	0x00, 0xf4, 0x21, 0x00


	//----- nvinfo : EIATTR_KPARAM_INFO
	.align		4
.L_17:
        /*0038*/ 	.byte	0x04, 0x17
        /*003a*/ 	.short	(.L_19 - .L_18)
.L_18:
        /*003c*/ 	.word	0x00000000
        /*0040*/ 	.short	0x0007
        /*0042*/ 	.short	0x0038
        /*0044*/ 	.byte	0x00, 0xf4, 0x21, 0x00


	//----- nvinfo : EIATTR_KPARAM_INFO
	.align		4
.L_19:
        /*0048*/ 	.byte	0x04, 0x17
        /*004a*/ 	.short	(.L_21 - .L_20)
.L_20:
        /*004c*/ 	.word	0x00000000
        /*0050*/ 	.short	0x0006
        /*0052*/ 	.short	0x0030
        /*0054*/ 	.byte	0x00, 0xf4, 0x21, 0x00


	//----- nvinfo : EIATTR_KPARAM_INFO
	.align		4
.L_21:
        /*0058*/ 	.byte	0x04, 0x17
        /*005a*/ 	.short	(.L_23 - .L_22)
.L_22:
        /*005c*/ 	.word	0x00000000
        /*0060*/ 	.short	0x0005
        /*0062*/ 	.short	0x0028
        /*0064*/ 	.byte	0x00, 0xf4, 0x21, 0x00


	//----- nvinfo : EIATTR_KPARAM_INFO
	.align		4
.L_23:
        /*0068*/ 	.byte	0x04, 0x17
        /*006a*/ 	.short	(.L_25 - .L_24)
.L_24:
        /*006c*/ 	.word	0x00000000
        /*0070*/ 	.short	0x0004
        /*0072*/ 	.short	0x0020
        /*0074*/ 	.byte	0x00, 0xf4, 0x21, 0x00


	//----- nvinfo : EIATTR_KPARAM_INFO
	.align		4
.L_25:
        /*0078*/ 	.byte	0x04, 0x17
        /*007a*/ 	.short	(.L_27 - .L_26)
.L_26:
        /*007c*/ 	.word	0x00000000
        /*0080*/ 	.short	0x0003
        /*0082*/ 	.short	0x0018
        /*0084*/ 	.byte	0x00, 0xf4, 0x21, 0x00


	//----- nvinfo : EIATTR_KPARAM_INFO
	.align		4
.L_27:
        /*0088*/ 	.byte	0x04, 0x17
        /*008a*/ 	.short	(.L_29 - .L_28)
.L_28:
        /*008c*/ 	.word	0x00000000
        /*0090*/ 	.short	0x0002
        /*0092*/ 	.short	0x0010
        /*0094*/ 	.byte	0x00, 0xf4, 0x21, 0x00


	//----- nvinfo : EIATTR_KPARAM_INFO
	.align		4
.L_29:
        /*0098*/ 	.byte	0x04, 0x17
        /*009a*/ 	.short	(.L_31 - .L_30)
.L_30:
        /*009c*/ 	.word	0x00000000
        /*00a0*/ 	.short	0x0001
        /*00a2*/ 	.short	0x0008
        /*00a4*/ 	.byte	0x00, 0xf4, 0x21, 0x00


	//----- nvinfo : EIATTR_KPARAM_INFO
	.align		4
.L_31:
        /*00a8*/ 	.byte	0x04, 0x17
        /*00aa*/ 	.short	(.L_33 - .L_32)
.L_32:
        /*00ac*/ 	.word	0x00000000
        /*00b0*/ 	.short	0x0000
        /*00b2*/ 	.short	0x0000
        /*00b4*/ 	.byte	0x00, 0xf4, 0x21, 0x00


	//----- nvinfo : EIATTR_SPARSE_MMA_MASK
	.align		4
.L_33:
        /*00b8*/ 	.byte	0x03, 0x50
        /*00ba*/ 	.short	0x0000


	//----- nvinfo : EIATTR_MAXREG_COUNT
	.align		4
        /*00bc*/ 	.byte	0x03, 0x1b
        /*00be*/ 	.short	0x00ff


	//----- nvinfo : EIATTR_EXIT_INSTR_OFFSETS
	.align		4
        /*00c0*/ 	.byte	0x04, 0x1c
        /*00c2*/ 	.short	(.L_35 - .L_34)


	//   ....[0]....
.L_34:
        /*00c4*/ 	.word	0x000005b0


	//   ....[1]....
        /*00c8*/ 	.word	0x000005d0


	//----- nvinfo : EIATTR_REQNTID
	.align		4
.L_35:
        /*00cc*/ 	.byte	0x04, 0x10
        /*00ce*/ 	.short	(.L_37 - .L_36)
.L_36:
        /*00d0*/ 	.word	0x00000080
        /*00d4*/ 	.word	0x00000001
        /*00d8*/ 	.word	0x00000001


	//----- nvinfo : EIATTR_CBANK_PARAM_SIZE
	.align		4
.L_37:
        /*00dc*/ 	.byte	0x03, 0x19
        /*00de*/ 	.short	0x0054


	//----- nvinfo : EIATTR_PARAM_CBANK
	.align		4
        /*00e0*/ 	.byte	0x04, 0x0a
        /*00e2*/ 	.short	(.L_39 - .L_38)
	.align		4
.L_38:
        /*00e4*/ 	.word	index@(.nv.constant0.triton_poi_fused__native_batch_norm_legit_no_training_add_convolution_relu_20)
        /*00e8*/ 	.short	0x0210
        /*00ea*/ 	.short	0x0054


	//----- nvinfo : EIATTR_SW_WAR
	.align		4
.L_39:
        /*00ec*/ 	.byte	0x04, 0x36
        /*00ee*/ 	.short	(.L_41 - .L_40)
.L_40:
        /*00f0*/ 	.word	0x00000008
.L_41:


//--------------------- .nv.callgraph             --------------------------
	.section	.nv.callgraph,"",@"SHT_CUDA_CALLGRAPH"
	.align	4
	.sectionentsize	8
	.align		4
        /*0000*/ 	.word	0x00000000
	.align		4
        /*0004*/ 	.word	0xffffffff
	.align		4
        /*0008*/ 	.word	0x00000000
	.align		4
        /*000c*/ 	.word	0xfffffffe
	.align		4
        /*0010*/ 	.word	0x00000000
	.align		4
        /*0014*/ 	.word	0xfffffffd
	.align		4
        /*0018*/ 	.word	0x00000000
	.align		4
        /*001c*/ 	.word	0xfffffffc


//--------------------- .nv.constant4             --------------------------
	.section	.nv.constant4,"a",@progbits
	.align	8
	.align		8
.nv.constant4:
        /*0000*/ 	.dword	_$_str
	.align		8
        /*0008*/ 	.dword	_$_str_$_2


//--------------------- .text.triton_poi_fused__native_batch_norm_legit_no_training_add_convolution_relu_20 --------------------------
	.section	.text.triton_poi_fused__native_batch_norm_legit_no_training_add_convolution_relu_20,"ax",@progbits
	.align	128
        .global         triton_poi_fused__native_batch_norm_legit_no_training_add_convolution_relu_20
        .type           triton_poi_fused__native_batch_norm_legit_no_training_add_convolution_relu_20,@function
        .size           triton_poi_fused__native_batch_norm_legit_no_training_add_convolution_relu_20,(.L_x_1 - triton_poi_fused__native_batch_norm_legit_no_training_add_convolution_relu_20)
        .other          triton_poi_fused__native_batch_norm_legit_no_training_add_convolution_relu_20,@"STO_CUDA_ENTRY STV_DEFAULT"
triton_poi_fused__native_batch_norm_legit_no_training_add_convolution_relu_20:
.text.triton_poi_fused__native_batch_norm_legit_no_training_add_convolution_relu_20:
[----:B------:R-:W0:Y:S01]  /*0000*/  LDC R1, c[0x0][0x28] ;  /* 0x00000a00ff017b82 */ /* 0x000e220000000800 */
[----:B------:R-:W1:Y:S07]  /*0010*/  S2R R0, SR_TID.X ;  /* 0x0000000000007919 */ /* 0x000e6e0000002100 */
[----:B------:R-:W2:Y:S01]  /*0020*/  LDC.64 R6, c[0x0][0x240] ;  /* 0x00009000ff067b82 */ /* 0x000ea20000000a00 */
[----:B------:R-:W-:Y:S01]  /*0030*/  ULDC.64 UR4, c[0x0][0x208] ;  /* 0x0000820000047ab9 */ /* 0x000fe20000000a00 */
[----:B------:R-:W3:Y:S06]  /*0040*/  S2R R5, SR_CTAID.X ;  /* 0x0000000000057919 */ /* 0x000eec0000002500 */
[----:B------:R-:W4:Y:S08]  /*0050*/  LDC.64 R26, c[0x0][0x220] ;  /* 0x00008800ff1a7b82 */ /* 0x000f300000000a00 */
[----:B------:R-:W5:Y:S08]  /*0060*/  LDC.64 R14, c[0x0][0x228] ;  /* 0x00008a00ff0e7b82 */ /* 0x000f700000000a00 */
[----:B------:R-:W5:Y:S01]  /*0070*/  LDC.64 R12, c[0x0][0x230] ;  /* 0x00008c00ff0c7b82 */ /* 0x000f620000000a00 */
[----:B-1----:R-:W-:-:S07]  /*0080*/  SHF.L.U32 R0, R0, 0x1, RZ ;  /* 0x0000000100007819 */ /* 0x002fce00000006ff */
[----:B------:R-:W1:Y:S01]  /*0090*/  LDC.64 R22, c[0x0][0x218] ;  /* 0x00008600ff167b82 */ /* 0x000e620000000a00 */
[----:B---3--:R-:W-:Y:S02]  /*00a0*/  SHF.R.S32.HI R3, RZ, 0x17, R5 ;  /* 0x00000017ff037819 */ /* 0x008fe40000011405 */
[----:B------:R-:W-:Y:S02]  /*00b0*/  LOP3.LUT R0, R0, 0xfe, RZ, 0xc0, !PT ;  /* 0x000000fe00007812 */ /* 0x000fe400078ec0ff */
[----:B------:R-:W-:-:S03]  /*00c0*/  SGXT R3, R3, 0x1 ;  /* 0x000000010303781a */ /* 0x000fc60000000200 */
[----:B------:R-:W3:Y:S01]  /*00d0*/  LDC.64 R24, c[0x0][0x210] ;  /* 0x00008400ff187b82 */ /* 0x000ee20000000a00 */
[----:B------:R-:W-:-:S04]  /*00e0*/  LEA R0, R5, R0, 0x8 ;  /* 0x0000000005007211 */ /* 0x000fc800078e40ff */
[----:B------:R-:W-:Y:S02]  /*00f0*/  LEA.HI R3, R3, R0, RZ, 0x2 ;  /* 0x0000000003037211 */ /* 0x000fe400078f10ff */
[----:B------:R-:W-:Y:S01]  /*0100*/  ISETP.GE.AND P0, PT, R0, 0x400, PT ;  /* 0x000004000000780c */ /* 0x000fe20003f06270 */
[----:B------:R-:W1:Y:S01]  /*0110*/  LDC.64 R18, c[0x0][0x238] ;  /* 0x00008e00ff127b82 */ /* 0x000e620000000a00 */
[----:B------:R-:W-:-:S04]  /*0120*/  LOP3.LUT R3, R3, 0xfffffffc, RZ, 0xc0, !PT ;  /* 0xfffffffc03037812 */ /* 0x000fc800078ec0ff */
[----:B------:R-:W-:Y:S02]  /*0130*/  IADD3 R17, R0, -R3, RZ ;  /* 0x8000000300117210 */ /* 0x000fe40007ffe0ff */
[----:B------:R-:W-:Y:S01]  /*0140*/  CS2R R2, SRZ ;  /* 0x0000000000027805 */ /* 0x000fe2000001ff00 */
[----:B------:R-:W3:Y:S02]  /*0150*/  LDC.64 R20, c[0x0][0x248] ;  /* 0x00009200ff147b82 */ /* 0x000ee40000000a00 */
[----:B--2---:R-:W-:-:S05]  /*0160*/  IMAD.WIDE R6, R17, 0x4, R6 ;  /* 0x0000000411067825 */ /* 0x004fca00078e0206 */
[----:B------:R2:W3:Y:S01]  /*0170*/  @!P0 LDG.E.EL.64 R2, desc[UR4][R6.64] ;  /* 0x0000000406028981 */ /* 0x0004e2000c2e1b00 */
[----:B------:R-:W-:Y:S02]  /*0180*/  CS2R R4, SRZ ;  /* 0x0000000000047805 */ /* 0x000fe4000001ff00 */
[----:B------:R-:W-:Y:S01]  /*0190*/  CS2R R8, SRZ ;  /* 0x0000000000087805 */ /* 0x000fe2000001ff00 */
[----:B----4-:R-:W-:-:S04]  /*01a0*/  IMAD.WIDE R26, R0, 0x4, R26 ;  /* 0x00000004001a7825 */ /* 0x010fc800078e021a */
[C---:B-----5:R-:W-:Y:S01]  /*01b0*/  IMAD.WIDE R28, R17.reuse, 0x4, R14 ;  /* 0x00000004111c7825 */ /* 0x060fe200078e020e */
[----:B------:R4:W5:Y:S01]  /*01c0*/  @!P0 LDG.E.64 R4, desc[UR4][R26.64] ;  /* 0x000000041a048981 */ /* 0x000962000c1e1b00 */
[----:B------:R-:W-:Y:S01]  /*01d0*/  CS2R R10, SRZ ;  /* 0x00000000000a7805 */ /* 0x000fe2000001ff00 */
[----:B--2---:R-:W2:Y:S02]  /*01e0*/  LDC.64 R6, c[0x0][0x250] ;  /* 0x00009400ff067b82 */ /* 0x004ea40000000a00 */
[----:B------:R-:W5:Y:S01]  /*01f0*/  @!P0 LDG.E.EL.64 R8, desc[UR4][R28.64] ;  /* 0x000000041c088981 */ /* 0x000f62000c2e1b00 */
[----:B0---4-:R-:W-:Y:S01]  /*0200*/  IMAD.WIDE R26, R0, 0x4, R12 ;  /* 0x00000004001a7825 */ /* 0x011fe200078e020c */
[----:B------:R-:W-:Y:S02]  /*0210*/  CS2R R12, SRZ ;  /* 0x00000000000c7805 */ /* 0x000fe4000001ff00 */
[----:B------:R-:W-:Y:S02]  /*0220*/  CS2R R14, SRZ ;  /* 0x00000000000e7805 */ /* 0x000fe4000001ff00 */
[----:B------:R0:W4:Y:S01]  /*0230*/  @!P0 LDG.E.64 R10, desc[UR4][R26.64] ;  /* 0x000000041a0a8981 */ /* 0x000122000c1e1b00 */
[----:B-1----:R-:W-:-:S04]  /*0240*/  IMAD.WIDE R18, R17, 0x4, R18 ;  /* 0x0000000411127825 */ /* 0x002fc800078e0212 */
[----:B0-----:R-:W-:-:S04]  /*0250*/  IMAD.WIDE R26, R17, 0x4, R22 ;  /* 0x00000004111a7825 */ /* 0x001fc800078e0216 */
[----:B---3--:R-:W-:Y:S01]  /*0260*/  IMAD.WIDE R22, R0, 0x4, R24 ;  /* 0x0000000400167825 */ /* 0x008fe200078e0218 */
[----:B------:R0:W3:Y:S01]  /*0270*/  @!P0 LDG.E.EL.64 R12, desc[UR4][R26.64] ;  /* 0x000000041a0c8981 */ /* 0x0000e2000c2e1b00 */
[----:B------:R-:W-:-:S03]  /*0280*/  CS2R R24, SRZ ;  /* 0x0000000000187805 */ /* 0x000fc6000001ff00 */
[----:B------:R-:W3:Y:S01]  /*0290*/  @!P0 LDG.E.64 R14, desc[UR4][R22.64] ;  /* 0x00000004160e8981 */ /* 0x000ee2000c1e1b00 */
[----:B------:R-:W-:-:S03]  /*02a0*/  IMAD.WIDE R20, R17, 0x4, R20 ;  /* 0x0000000411147825 */ /* 0x000fc600078e0214 */
[----:B------:R5:W3:Y:S01]  /*02b0*/  @!P0 LDG.E.EL.64 R24, desc[UR4][R18.64] ;  /* 0x0000000412188981 */ /* 0x000ae2000c2e1b00 */
[----:B--2---:R-:W-:Y:S01]  /*02c0*/  IMAD.WIDE R28, R17, 0x4, R6 ;  /* 0x00000004111c7825 */ /* 0x004fe200078e0206 */
[----:B------:R-:W-:Y:S02]  /*02d0*/  CS2R R16, SRZ ;  /* 0x0000000000107805 */ /* 0x000fe4000001ff00 */
[----:B------:R-:W-:-:S04]  /*02e0*/  CS2R R6, SRZ ;  /* 0x0000000000067805 */ /* 0x000fc8000001ff00 */
[----:B------:R-:W2:Y:S04]  /*02f0*/  @!P0 LDG.E.EL.64 R16, desc[UR4][R20.64] ;  /* 0x0000000414108981 */ /* 0x000ea8000c2e1b00 */
[----:B------:R-:W2:Y:S01]  /*0300*/  @!P0 LDG.E.EL.64 R6, desc[UR4][R28.64] ;  /* 0x000000041c068981 */ /* 0x000ea2000c2e1b00 */
[----:B0-----:R-:W-:Y:S01]  /*0310*/  FADD R26, R2, 9.9999997473787516356e-06 ;  /* 0x3727c5ac021a7421 */ /* 0x001fe20000000000 */
[----:B------:R-:W-:-:S03]  /*0320*/  FADD R3, R3, 9.9999997473787516356e-06 ;  /* 0x3727c5ac03037421 */ /* 0x000fc60000000000 */
[----:B------:R-:W0:Y:S08]  /*0330*/  MUFU.SQRT R2, R26 ;  /* 0x0000001a00027308 */ /* 0x000e300000002000 */
[----:B------:R-:W1:Y:S01]  /*0340*/  MUFU.SQRT R27, R3 ;  /* 0x00000003001b7308 */ /* 0x000e620000002000 */
[C---:B0-----:R-:W-:Y:S02]  /*0350*/  FSETP.GT.AND P1, PT, R2.reuse, 8.50705917302346158658e+37, PT ;  /* 0x7e8000000200780b */ /* 0x041fe40003f24000 */
[----:B------:R-:W-:-:S02]  /*0360*/  FSETP.GEU.AND P3, PT, R2, 1.175494350822287508e-38, PT ;  /* 0x008000000200780b */ /* 0x000fc40003f6e000 */
[C---:B-1----:R-:W-:Y:S02]  /*0370*/  FSETP.GT.AND P2, PT, R27.reuse, 8.50705917302346158658e+37, PT ;  /* 0x7e8000001b00780b */ /* 0x042fe40003f44000 */
[----:B------:R-:W-:-:S07]  /*0380*/  FSETP.GEU.AND P4, PT, R27, 1.175494350822287508e-38, PT ;  /* 0x008000001b00780b */ /* 0x000fce0003f8e000 */
[----:B------:R-:W-:Y:S01]  /*0390*/  @P1 FMUL R2, R2, 0.25 ;  /* 0x3e80000002021820 */ /* 0x000fe20000400000 */
[----:B-----5:R-:W-:Y:S01]  /*03a0*/  FADD R18, R9, R5 ;  /* 0x0000000509127221 */ /* 0x020fe20000000000 */
[----:B------:R-:W-:Y:S02]  /*03b0*/  FADD R5, R8, R4 ;  /* 0x0000000408057221 */ /* 0x000fe40000000000 */
[----:B------:R-:W-:Y:S01]  /*03c0*/  @!P3 FMUL R2, R2, 16777216 ;  /* 0x4b8000000202b820 */ /* 0x000fe20000400000 */
[----:B------:R-:W-:Y:S01]  /*03d0*/  @P2 FMUL R27, R27, 0.25 ;  /* 0x3e8000001b1b2820 */ /* 0x000fe20000400000 */
[----:B------:R-:W-:-:S03]  /*03e0*/  HFMA2.MMA R4, -RZ, RZ, 1.625, 0 ;  /* 0x3e800000ff047435 */ /* 0x000fc600000001ff */
[----:B------:R-:W-:Y:S01]  /*03f0*/  @!P4 FMUL R27, R27, 16777216 ;  /* 0x4b8000001b1bc820 */ /* 0x000fe20000400000 */
[----:B------:R-:W0:Y:S01]  /*0400*/  MUFU.RCP R2, R2 ;  /* 0x0000000200027308 */ /* 0x000e220000001000 */
[----:B----4-:R-:W-:Y:S01]  /*0410*/  FADD R18, R18, R11 ;  /* 0x0000000b12127221 */ /* 0x010fe20000000000 */
[----:B------:R-:W-:-:S06]  /*0420*/  FADD R11, R5, R10 ;  /* 0x0000000a050b7221 */ /* 0x000fcc0000000000 */
[----:B------:R-:W1:Y:S01]  /*0430*/  MUFU.RCP R3, R27 ;  /* 0x0000001b00037308 */ /* 0x000e620000001000 */
[----:B------:R-:W-:Y:S01]  /*0440*/  FSEL R19, R4, 1, P1 ;  /* 0x3f80000004137808 */ /* 0x000fe20000800000 */
[----:B---3--:R-:W-:Y:S01]  /*0450*/  FADD R8, R12, R14 ;  /* 0x0000000e0c087221 */ /* 0x008fe20000000000 */
[----:B------:R-:W-:Y:S01]  /*0460*/  FSEL R10, R4, 1, P2 ;  /* 0x3f800000040a7808 */ /* 0x000fe20001000000 */
[----:B------:R-:W-:Y:S01]  /*0470*/  FADD R9, R13, R15 ;  /* 0x0000000f0d097221 */ /* 0x000fe20000000000 */
[----:B------:R-:W3:Y:S01]  /*0480*/  LDC.64 R4, c[0x0][0x258] ;  /* 0x00009600ff047b82 */ /* 0x000ee20000000a00 */
[----:B------:R-:W-:Y:S01]  /*0490*/  @!P3 FMUL R19, R19, 16777216 ;  /* 0x4b8000001313b820 */ /* 0x000fe20000400000 */
[----:B------:R-:W-:Y:S01]  /*04a0*/  FADD R8, R8, R11 ;  /* 0x0000000b08087221 */ /* 0x000fe20000000000 */
[----:B------:R-:W-:Y:S01]  /*04b0*/  @!P4 FMUL R10, R10, 16777216 ;  /* 0x4b8000000a0ac820 */ /* 0x000fe20000400000 */
[----:B------:R-:W-:Y:S01]  /*04c0*/  FADD R9, R9, R18 ;  /* 0x0000001209097221 */ /* 0x000fe20000000000 */
[----:B0-----:R-:W-:Y:S01]  /*04d0*/  FMUL R19, R2, R19 ;  /* 0x0000001302137220 */ /* 0x001fe20000400000 */
[----:B------:R-:W-:-:S02]  /*04e0*/  FADD R24, R8, -R24 ;  /* 0x8000001808187221 */ /* 0x000fc40000000000 */
[----:B------:R-:W-:Y:S01]  /*04f0*/  FADD R25, R9, -R25 ;  /* 0x8000001909197221 */ /* 0x000fe20000000000 */
[----:B-1----:R-:W-:Y:S01]  /*0500*/  FMUL R10, R3, R10 ;  /* 0x0000000a030a7220 */ /* 0x002fe20000400000 */
[----:B------:R-:W-:-:S03]  /*0510*/  FMUL R19, R24, R19 ;  /* 0x0000001318137220 */ /* 0x000fc60000400000 */
[----:B------:R-:W-:Y:S01]  /*0520*/  FMUL R10, R25, R10 ;  /* 0x0000000a190a7220 */ /* 0x000fe20000400000 */
[----:B--2---:R-:W-:-:S03]  /*0530*/  FFMA R6, R19, R16, R6 ;  /* 0x0000001013067223 */ /* 0x004fc60000000006 */
[----:B------:R-:W-:Y:S01]  /*0540*/  FFMA R7, R10, R17, R7 ;  /* 0x000000110a077223 */ /* 0x000fe20000000007 */
[----:B------:R0:W-:Y:S01]  /*0550*/  @!P0 STG.E.64 desc[UR4][R22.64], R8 ;  /* 0x0000000816008986 */ /* 0x0001e2000c101b04 */
[----:B------:R-:W-:-:S03]  /*0560*/  FSETP.GEU.AND P1, PT, R6, RZ, PT ;  /* 0x000000ff0600720b */ /* 0x000fc60003f2e000 */
[C---:B------:R-:W-:Y:S01]  /*0570*/  FSETP.GEU.AND P2, PT, R7.reuse, RZ, PT ;  /* 0x000000ff0700720b */ /* 0x040fe20003f4e000 */
[----:B---3--:R-:W-:Y:S01]  /*0580*/  IMAD.WIDE R4, R0, 0x4, R4 ;  /* 0x0000000400047825 */ /* 0x008fe200078e0204 */
[----:B------:R-:W-:Y:S02]  /*0590*/  FSEL R6, R6, RZ, P1 ;  /* 0x000000ff06067208 */ /* 0x000fe40000800000 */
[----:B------:R-:W-:Y:S01]  /*05a0*/  FSEL R7, R7, RZ, P2 ;  /* 0x000000ff07077208 */ /* 0x000fe20001000000 */
[----:B0-----:R-:W-:Y:S08]  /*05b0*/  @P0 EXIT ;  /* 0x000000000000094d */ /* 0x001ff00003800000 */
[----:B------:R-:W-:Y:S01]  /*05c0*/  STG.E.64 desc[UR4][R4.64], R6 ;  /* 0x0000000604007986 */ /* 0x000fe2000c101b04 */
[----:B------:R-:W-:Y:S05]  /*05d0*/  EXIT ;  /* 0x000000000000794d */ /* 0x000fea0003800000 */
.L_x_0:
[----:B------:R-:W-:-:S00]  /*05e0*/  BRA `(.L_x_0) ;  /* 0xfffffffc00fc7947 */ /* 0x000fc0000383ffff */
[----:B------:R-:W-:-:S00]  /*05f0*/  NOP ;  /* 0x0000000000007918 */ /* 0x000fc00000000000 */
        /* <DEDUP_REMOVED lines=8> */
.L_x_1:


//--------------------- .nv.global.init           --------------------------
	.section	.nv.global.init,"aw",@progbits
.nv.global.init:
	.type		_$_str,@object
	.size		_$_str,(_$_str_$_2 - _$_str)
_$_str:
        /*0000*/ 	.byte	0x5f, 0x5f, 0x43, 0x55, 0x44, 0x41, 0x5f, 0x46, 0x54, 0x5a, 0x00
	.type		_$_str_$_2,@object
	.size		_$_str_$_2,(.L_1 - _$_str_$_2)
_$_str_$_2:
        /*000b*/ 	.byte	0x5f, 0x5f, 0x43, 0x55, 0x44, 0x41, 0x5f, 0x50, 0x52, 0x45, 0x43, 0x5f, 0x53, 0x51, 0x52, 0x54
        /*001b*/ 	.byte	0x00
.L_1:


//--------------------- .nv.constant0.triton_poi_fused__native_batch_norm_legit_no_training_add_convolution_relu_20 --------------------------
	.section	.nv.constant0.triton_poi_fused__native_batch_norm_legit_no_training_add_convolution_relu_20,"a",@progbits
	.sectionflags	@""
	.align	4
.nv.constant0.triton_poi_fused__native_batch_norm_legit_no_training_add_convolution_relu_20:
	.zero		612
